	.headerflags	@"EF_CUDA_TEXMODE_UNIFIED EF_CUDA_64BIT_ADDRESS EF_CUDA_ACCELERATORS EF_CUDA_SM90 EF_CUDA_VIRTUAL_SM(EF_CUDA_SM90)"
	.elftype	@"ET_EXEC"


//--------------------- .nv.info                  --------------------------
	.section	.nv.info,"",@"SHT_CUDA_INFO"
	.align	4


	//----- nvinfo : EIATTR_REGCOUNT
	.align		4
        /*0000*/ 	.byte	0x04, 0x2f
        /*0002*/ 	.short	(.L_1 - .L_0)
	.align		4
.L_0:
        /*0004*/ 	.word	index@(triton_poi_fused_convolution_2)
        /*0008*/ 	.word	0x00000020


	//----- nvinfo : EIATTR_MIN_STACK_SIZE
	.align		4
.L_1:
        /*000c*/ 	.byte	0x04, 0x12
        /*000e*/ 	.short	(.L_3 - .L_2)
	.align		4
.L_2:
        /*0010*/ 	.word	index@(triton_poi_fused_convolution_2)
        /*0014*/ 	.word	0x00000000


	//----- nvinfo : EIATTR_FRAME_SIZE
	.align		4
.L_3:
        /*0018*/ 	.byte	0x04, 0x11
        /*001a*/ 	.short	(.L_5 - .L_4)
	.align		4
.L_4:
        /*001c*/ 	.word	index@(triton_poi_fused_convolution_2)
        /*0020*/ 	.word	0x00000000


	//----- nvinfo : EIATTR_MIN_STACK_SIZE
	.align		4
.L_5:
        /*0024*/ 	.byte	0x04, 0x12
        /*0026*/ 	.short	(.L_7 - .L_6)
	.align		4
.L_6:
        /*0028*/ 	.word	index@(triton_poi_fused_convolution_2)
        /*002c*/ 	.word	0x00000000
.L_7:


//--------------------- .nv.info.triton_poi_fused_convolution_2 --------------------------
	.section	.nv.info.triton_poi_fused_convolution_2,"",@"SHT_CUDA_INFO"
	.sectionflags	@""
	.align	4


	//----- nvinfo : EIATTR_CUDA_API_VERSION
	.align		4
        /*0000*/ 	.byte	0x04, 0x37
        /*0002*/ 	.short	(.L_9 - .L_8)
.L_8:
        /*0004*/ 	.word	0x0000007c


	//----- nvinfo : EIATTR_KPARAM_INFO
	.align		4
.L_9:
        /*0008*/ 	.byte	0x04, 0x17
        /*000a*/ 	.short	(.L_11 - .L_10)
.L_10:
        /*000c*/ 	.word	0x00000000
        /*0010*/ 	.short	0x0004
        /*0012*/ 	.short	0x001c
        /*0014*/ 	.byte	0x00, 0xf0, 0x11, 0x00


	//----- nvinfo : EIATTR_KPARAM_INFO
	.align		4
.L_11:
        /*0018*/ 	.byte	0x04, 0x17
        /*001a*/ 	.short	(.L_13 - .L_12)
.L_12:
        /*001c*/ 	.word	0x00000000
        /*0020*/ 	.short	0x0003
        /*0022*/ 	.short	0x0018
        /*0024*/ 	.byte	0x00, 0xf0, 0x11, 0x00


	//----- nvinfo : EIATTR_KPARAM_INFO
	.align		4
.L_13:
        /*0028*/ 	.byte	0x04, 0x17
        /*002a*/ 	.short	(.L_15 - .L_14)
.L_14:
        /*002c*/ 	.word	0x00000000
        /*0030*/ 	.short	0x0002
        /*0032*/ 	.short	0x0010
        /*0034*/ 	.byte	0x00, 0xf4, 0x21, 0x00


	//----- nvinfo : EIATTR_KPARAM_INFO
	.align		4
.L_15:
        /*0038*/ 	.byte	0x04, 0x17
        /*003a*/ 	.short	(.L_17 - .L_16)
.L_16:
        /*003c*/ 	.word	0x00000000
        /*0040*/ 	.short	0x0001
        /*0042*/ 	.short	0x0008
        /*0044*/ 	.byte	0x00, 0xf4, 0x21, 0x00


	//----- nvinfo : EIATTR_KPARAM_INFO
	.align		4
.L_17:
        /*0048*/ 	.byte	0x04, 0x17
        /*004a*/ 	.short	(.L_19 - .L_18)
.L_18:
        /*004c*/ 	.word	0x00000000
        /*0050*/ 	.short	0x0000
        /*0052*/ 	.short	0x0000
        /*0054*/ 	.byte	0x00, 0xf4, 0x21, 0x00


	//----- nvinfo : EIATTR_SPARSE_MMA_MASK
	.align		4
.L_19:
        /*0058*/ 	.byte	0x03, 0x50
        /*005a*/ 	.short	0x0000


	//----- nvinfo : EIATTR_MAXREG_COUNT
	.align		4
        /*005c*/ 	.byte	0x03, 0x1b
        /*005e*/ 	.short	0x00ff


	//----- nvinfo : EIATTR_EXIT_INSTR_OFFSETS
	.align		4
        /*0060*/ 	.byte	0x04, 0x1c
        /*0062*/ 	.short	(.L_21 - .L_20)


	//   ....[0]....
.L_20:
        /*0064*/ 	.word	0x000008b0


	//   ....[1]....
        /*0068*/ 	.word	0x000008d0


	//----- nvinfo : EIATTR_REQNTID
	.align		4
.L_21:
        /*006c*/ 	.byte	0x04, 0x10
        /*006e*/ 	.short	(.L_23 - .L_22)
.L_22:
        /*0070*/ 	.word	0x00000080
        /*0074*/ 	.word	0x00000001
        /*0078*/ 	.word	0x00000001


	//----- nvinfo : EIATTR_CBANK_PARAM_SIZE
	.align		4
.L_23:
        /*007c*/ 	.byte	0x03, 0x19
        /*007e*/ 	.short	0x0020


	//----- nvinfo : EIATTR_PARAM_CBANK
	.align		4
        /*0080*/ 	.byte	0x04, 0x0a
        /*0082*/ 	.short	(.L_25 - .L_24)
	.align		4
.L_24:
        /*0084*/ 	.word	index@(.nv.constant0.triton_poi_fused_convolution_2)
        /*0088*/ 	.short	0x0210
        /*008a*/ 	.short	0x0020


	//----- nvinfo : EIATTR_SW_WAR
	.align		4
.L_25:
        /*008c*/ 	.byte	0x04, 0x36
        /*008e*/ 	.short	(.L_27 - .L_26)
.L_26:
        /*0090*/ 	.word	0x00000008
.L_27:


//--------------------- .nv.callgraph             --------------------------
	.section	.nv.callgraph,"",@"SHT_CUDA_CALLGRAPH"
	.align	4
	.sectionentsize	8
	.align		4
        /*0000*/ 	.word	0x00000000
	.align		4
        /*0004*/ 	.word	0xffffffff
	.align		4
        /*0008*/ 	.word	0x00000000
	.align		4
        /*000c*/ 	.word	0xfffffffe
	.align		4
        /*0010*/ 	.word	0x00000000
	.align		4
        /*0014*/ 	.word	0xfffffffd
	.align		4
        /*0018*/ 	.word	0x00000000
	.align		4
        /*001c*/ 	.word	0xfffffffc


//--------------------- .text.triton_poi_fused_convolution_2 --------------------------
	.section	.text.triton_poi_fused_convolution_2,"ax",@progbits
	.align	128
        .global         triton_poi_fused_convolution_2
        .type           triton_poi_fused_convolution_2,@function
        .size           triton_poi_fused_convolution_2,(.L_x_1 - triton_poi_fused_convolution_2)
        .other          triton_poi_fused_convolution_2,@"STO_CUDA_ENTRY STV_DEFAULT"
triton_poi_fused_convolution_2:
.text.triton_poi_fused_convolution_2:
[----:B------:R-:W0:Y:S01]  /*0000*/  LDC R1, c[0x0][0x28] ;  /* 0x00000a00ff017b82 */ /* 0x000e220000000800 */
[----:B------:R-:W1:Y:S07]  /*0010*/  S2R R29, SR_TID.X ;  /* 0x00000000001d7919 */ /* 0x000e6e0000002100 */
[----:B------:R-:W2:Y:S01]  /*0020*/  S2UR UR4, SR_CTAID.Y ;  /* 0x00000000000479c3 */ /* 0x000ea20000002600 */
[----:B------:R-:W-:Y:S01]  /*0030*/  HFMA2.MMA R23, -RZ, RZ, 0, 0 ;  /* 0x00000000ff177435 */ /* 0x000fe200000001ff */
[----:B------:R-:W3:Y:S06]  /*0040*/  S2R R0, SR_CTAID.X ;  /* 0x0000000000007919 */ /* 0x000eec0000002500 */
[----:B------:R-:W4:Y:S01]  /*0050*/  LDC.64 R14, c[0x0][0x210] ;  /* 0x00008400ff0e7b82 */ /* 0x000f220000000a00 */
[----:B--2---:R-:W-:Y:S01]  /*0060*/  USHF.L.U32 UR4, UR4, 0x6, URZ ;  /* 0x0000000604047899 */ /* 0x004fe2000800063f */
[----:B-1----:R-:W-:-:S02]  /*0070*/  SHF.R.U32.HI R28, RZ, 0x4, R29 ;  /* 0x00000004ff1c7819 */ /* 0x002fc4000001161d */
[----:B------:R-:W-:Y:S02]  /*0080*/  LOP3.LUT R29, R29, 0xf, RZ, 0xc0, !PT ;  /* 0x0000000f1d1d7812 */ /* 0x000fe400078ec0ff */
[----:B------:R-:W-:Y:S02]  /*0090*/  SGXT.U32 R28, R28, 0x3 ;  /* 0x000000031c1c781a */ /* 0x000fe40000000000 */
[----:B---3--:R-:W-:Y:S02]  /*00a0*/  LEA R29, R0, R29, 0x4 ;  /* 0x0000001d001d7211 */ /* 0x008fe400078e20ff */
[----:B------:R-:W-:Y:S01]  /*00b0*/  LOP3.LUT R28, R28, UR4, RZ, 0xfc, !PT ;  /* 0x000000041c1c7c12 */ /* 0x000fe2000f8efcff */
[----:B------:R-:W-:Y:S01]  /*00c0*/  ULDC.64 UR4, c[0x0][0x208] ;  /* 0x0000820000047ab9 */ /* 0x000fe20000000a00 */
[----:B------:R-:W-:Y:S02]  /*00d0*/  ISETP.GE.AND P0, PT, R29, 0x9, PT ;  /* 0x000000091d00780c */ /* 0x000fe40003f06270 */
[C---:B------:R-:W-:Y:S01]  /*00e0*/  LOP3.LUT R19, R28.reuse, 0x8, RZ, 0xfc, !PT ;  /* 0x000000081c137812 */ /* 0x040fe200078efcff */
[C---:B------:R-:W-:Y:S01]  /*00f0*/  IMAD R5, R28.reuse, 0x9, R29 ;  /* 0x000000091c057824 */ /* 0x040fe200078e021d */
[----:B------:R-:W-:-:S02]  /*0100*/  ISETP.LT.AND P1, PT, R28, 0xc0, !P0 ;  /* 0x000000c01c00780c */ /* 0x000fc40004721270 */
[----:B------:R-:W-:Y:S01]  /*0110*/  LOP3.LUT R9, R28, 0x10, RZ, 0xfc, !PT ;  /* 0x000000101c097812 */ /* 0x000fe200078efcff */
[----:B----4-:R-:W-:Y:S01]  /*0120*/  IMAD.WIDE R2, R5, 0x4, R14 ;  /* 0x0000000405027825 */ /* 0x010fe200078e020e */
[----:B------:R-:W-:Y:S02]  /*0130*/  ISETP.LT.AND P6, PT, R19, 0xc0, !P0 ;  /* 0x000000c01300780c */ /* 0x000fe400047c1270 */
[----:B------:R-:W-:Y:S02]  /*0140*/  IADD3 R13, R5, 0x90, RZ ;  /* 0x00000090050d7810 */ /* 0x000fe40007ffe0ff */
[----:B------:R-:W-:Y:S02]  /*0150*/  IADD3 R25, R5, 0x1b0, RZ ;  /* 0x000001b005197810 */ /* 0x000fe40007ffe0ff */
[----:B------:R-:W-:Y:S02]  /*0160*/  IADD3 R11, R5, 0x48, RZ ;  /* 0x00000048050b7810 */ /* 0x000fe40007ffe0ff */
[----:B------:R-:W-:Y:S01]  /*0170*/  IADD3 R27, R5, 0xd8, RZ ;  /* 0x000000d8051b7810 */ /* 0x000fe20007ffe0ff */
[----:B------:R1:W2:Y:S01]  /*0180*/  @P1 LDG.E.EL R23, desc[UR4][R2.64] ;  /* 0x0000000402171981 */ /* 0x0002a2000c2e1900 */
[----:B------:R-:W-:-:S02]  /*0190*/  ISETP.LT.AND P5, PT, R9, 0xc0, !P0 ;  /* 0x000000c00900780c */ /* 0x000fc400047a1270 */
[----:B------:R-:W-:Y:S02]  /*01a0*/  IADD3 R17, R5, 0x120, RZ ;  /* 0x0000012005117810 */ /* 0x000fe40007ffe0ff */
[----:B------:R-:W-:Y:S02]  /*01b0*/  IADD3 R21, R5, 0x168, RZ ;  /* 0x0000016805157810 */ /* 0x000fe40007ffe0ff */
[----:B------:R-:W-:Y:S01]  /*01c0*/  IADD3 R0, R5, 0x1f8, RZ ;  /* 0x000001f805007810 */ /* 0x000fe20007ffe0ff */
[--C-:B------:R-:W-:Y:S01]  /*01d0*/  IMAD.WIDE R4, R13, 0x4, R14.reuse ;  /* 0x000000040d047825 */ /* 0x100fe200078e020e */
[C---:B------:R-:W-:Y:S01]  /*01e0*/  LOP3.LUT R22, R28.reuse, 0x18, RZ, 0xfc, !PT ;  /* 0x000000181c167812 */ /* 0x040fe200078efcff */
[----:B------:R-:W-:Y:S01]  /*01f0*/  HFMA2.MMA R8, -RZ, RZ, 0, 0 ;  /* 0x00000000ff087435 */ /* 0x000fe200000001ff */
[----:B------:R-:W-:Y:S01]  /*0200*/  MOV R20, RZ ;  /* 0x000000ff00147202 */ /* 0x000fe20000000f00 */
[----:B------:R-:W-:Y:S01]  /*0210*/  IMAD.WIDE R12, R25, 0x4, R14 ;  /* 0x00000004190c7825 */ /* 0x000fe200078e020e */
[----:B------:R-:W-:-:S02]  /*0220*/  LOP3.LUT R25, R28, 0x20, RZ, 0xfc, !PT ;  /* 0x000000201c197812 */ /* 0x000fc400078efcff */
[----:B------:R-:W-:Y:S01]  /*0230*/  LOP3.LUT R18, R28, 0x28, RZ, 0xfc, !PT ;  /* 0x000000281c127812 */ /* 0x000fe200078efcff */
[--C-:B-1----:R-:W-:Y:S01]  /*0240*/  IMAD.WIDE R2, R11, 0x4, R14.reuse ;  /* 0x000000040b027825 */ /* 0x102fe200078e020e */
[----:B------:R-:W-:Y:S02]  /*0250*/  ISETP.LT.AND P4, PT, R22, 0xc0, !P0 ;  /* 0x000000c01600780c */ /* 0x000fe40004781270 */
[----:B------:R-:W-:Y:S01]  /*0260*/  ISETP.LT.AND P3, PT, R25, 0xc0, !P0 ;  /* 0x000000c01900780c */ /* 0x000fe20004761270 */
[--C-:B------:R-:W-:Y:S01]  /*0270*/  IMAD.WIDE R10, R21, 0x4, R14.reuse ;  /* 0x00000004150a7825 */ /* 0x100fe200078e020e */
[----:B------:R-:W3:Y:S01]  /*0280*/  @P6 LDG.E.EL R20, desc[UR4][R2.64] ;  /* 0x0000000402146981 */ /* 0x000ee2000c2e1900 */
[C---:B------:R-:W-:Y:S02]  /*0290*/  LOP3.LUT R21, R28.reuse, 0x30, RZ, 0xfc, !PT ;  /* 0x000000301c157812 */ /* 0x040fe400078efcff */
[----:B------:R-:W-:Y:S01]  /*02a0*/  LOP3.LUT R24, R28, 0x38, RZ, 0xfc, !PT ;  /* 0x000000381c187812 */ /* 0x000fe200078efcff */
[----:B------:R1:W4:Y:S01]  /*02b0*/  @P5 LDG.E.EL R8, desc[UR4][R4.64] ;  /* 0x0000000404085981 */ /* 0x000322000c2e1900 */
[----:B------:R-:W-:Y:S01]  /*02c0*/  P2R R7, PR, RZ, 0x2 ;  /* 0x00000002ff077803 */ /* 0x000fe20000000000 */
[----:B------:R-:W-:Y:S01]  /*02d0*/  IMAD.WIDE R26, R27, 0x4, R14 ;  /* 0x000000041b1a7825 */ /* 0x000fe200078e020e */
[----:B------:R-:W-:-:S02]  /*02e0*/  MOV R6, RZ ;  /* 0x000000ff00067202 */ /* 0x000fc40000000f00 */
[----:B------:R-:W-:Y:S01]  /*02f0*/  ISETP.LT.AND P2, PT, R18, 0xc0, !P0 ;  /* 0x000000c01200780c */ /* 0x000fe20004741270 */
[--C-:B------:R-:W-:Y:S01]  /*0300*/  IMAD.WIDE R16, R17, 0x4, R14.reuse ;  /* 0x0000000411107825 */ /* 0x100fe200078e020e */
[----:B------:R-:W-:Y:S02]  /*0310*/  ISETP.LT.AND P1, PT, R21, 0xc0, !P0 ;  /* 0x000000c01500780c */ /* 0x000fe40004721270 */
[----:B------:R-:W-:Y:S02]  /*0320*/  ISETP.LT.AND P0, PT, R24, 0xc0, !P0 ;  /* 0x000000c01800780c */ /* 0x000fe40004701270 */
[----:B-1----:R-:W-:Y:S01]  /*0330*/  CS2R R4, SRZ ;  /* 0x0000000000047805 */ /* 0x002fe2000001ff00 */
[----:B------:R-:W-:Y:S01]  /*0340*/  HFMA2.MMA R3, -RZ, RZ, 0, 0 ;  /* 0x00000000ff037435 */ /* 0x000fe200000001ff */
[----:B------:R-:W5:Y:S01]  /*0350*/  @P4 LDG.E.EL R6, desc[UR4][R26.64] ;  /* 0x000000041a064981 */ /* 0x000f62000c2e1900 */
[----:B------:R-:W-:Y:S01]  /*0360*/  IMAD.WIDE R14, R0, 0x4, R14 ;  /* 0x00000004000e7825 */ /* 0x000fe200078e020e */
[----:B------:R-:W-:-:S02]  /*0370*/  MOV R0, RZ ;  /* 0x000000ff00007202 */ /* 0x000fc40000000f00 */
[----:B------:R1:W5:Y:S04]  /*0380*/  @P3 LDG.E.EL R5, desc[UR4][R16.64] ;  /* 0x0000000410053981 */ /* 0x000368000c2e1900 */
[----:B------:R1:W5:Y:S04]  /*0390*/  @P2 LDG.E.EL R4, desc[UR4][R10.64] ;  /* 0x000000040a042981 */ /* 0x000368000c2e1900 */
[----:B------:R1:W5:Y:S02]  /*03a0*/  @P1 LDG.E.EL R3, desc[UR4][R12.64] ;  /* 0x000000040c031981 */ /* 0x000364000c2e1900 */
[----:B01----:R-:W0:Y:S02]  /*03b0*/  LDC.64 R16, c[0x0][0x218] ;  /* 0x00008600ff107b82 */ /* 0x003e240000000a00 */
[----:B------:R1:W5:Y:S01]  /*03c0*/  @P0 LDG.E.EL R0, desc[UR4][R14.64] ;  /* 0x000000040e000981 */ /* 0x000362000c2e1900 */
[----:B------:R-:W-:-:S05]  /*03d0*/  IMAD.HI R10, R28, 0x55555556, RZ ;  /* 0x555555561c0a7827 */ /* 0x000fca00078e02ff */
[----:B------:R-:W-:Y:S01]  /*03e0*/  LEA.HI R11, R10, R10, RZ, 0x1 ;  /* 0x0000000a0a0b7211 */ /* 0x000fe200078f08ff */
[----:B------:R-:W-:-:S04]  /*03f0*/  IMAD.HI R10, R19, 0x55555556, RZ ;  /* 0x55555556130a7827 */ /* 0x000fc800078e02ff */
[----:B------:R-:W-:Y:S01]  /*0400*/  IMAD R28, R11, -0x3, R28 ;  /* 0xfffffffd0b1c7824 */ /* 0x000fe200078e021c */
[----:B------:R-:W-:-:S03]  /*0410*/  LEA.HI R26, R10, R10, RZ, 0x1 ;  /* 0x0000000a0a1a7211 */ /* 0x000fc600078f08ff */
[----:B------:R-:W-:Y:S02]  /*0420*/  IMAD R28, R29, 0x3, R28 ;  /* 0x000000031d1c7824 */ /* 0x000fe400078e021c */
[----:B------:R-:W-:Y:S02]  /*0430*/  IMAD R27, R26, -0x3, R19 ;  /* 0xfffffffd1a1b7824 */ /* 0x000fe400078e0213 */
[----:B------:R-:W-:Y:S02]  /*0440*/  IMAD R19, R11, 0x1b, R28 ;  /* 0x0000001b0b137824 */ /* 0x000fe400078e021c */
[----:B------:R-:W-:Y:S01]  /*0450*/  IMAD.HI R11, R9, 0x55555556, RZ ;  /* 0x55555556090b7827 */ /* 0x000fe200078e02ff */
[----:B------:R-:W-:-:S03]  /*0460*/  P2R R2, PR, RZ, 0x40 ;  /* 0x00000040ff027803 */ /* 0x000fc60000000000 */
[----:B------:R-:W-:Y:S01]  /*0470*/  IMAD.HI R13, R22, 0x55555556, RZ ;  /* 0x55555556160d7827 */ /* 0x000fe200078e02ff */
[----:B-1----:R-:W-:Y:S02]  /*0480*/  LEA.HI R14, R11, R11, RZ, 0x1 ;  /* 0x0000000b0b0e7211 */ /* 0x002fe400078f08ff */
[----:B------:R-:W-:Y:S01]  /*0490*/  ISETP.NE.AND P6, PT, R7, RZ, PT ;  /* 0x000000ff0700720c */ /* 0x000fe20003fc5270 */
[----:B------:R-:W-:Y:S01]  /*04a0*/  IMAD.HI R15, R18, 0x55555556, RZ ;  /* 0x55555556120f7827 */ /* 0x000fe200078e02ff */
[----:B------:R-:W-:-:S03]  /*04b0*/  LEA.HI R13, R13, R13, RZ, 0x1 ;  /* 0x0000000d0d0d7211 */ /* 0x000fc600078f08ff */
[----:B------:R-:W-:Y:S02]  /*04c0*/  IMAD R9, R14, -0x3, R9 ;  /* 0xfffffffd0e097824 */ /* 0x000fe400078e0209 */
[----:B------:R-:W-:Y:S01]  /*04d0*/  IMAD R10, R26, 0x1b, R27 ;  /* 0x0000001b1a0a7824 */ /* 0x000fe200078e021b */
[----:B------:R-:W-:Y:S01]  /*04e0*/  LEA.HI R11, R15, R15, RZ, 0x1 ;  /* 0x0000000f0f0b7211 */ /* 0x000fe200078f08ff */
[----:B------:R-:W-:-:S04]  /*04f0*/  IMAD.HI R26, R21, 0x55555556, RZ ;  /* 0x55555556151a7827 */ /* 0x000fc800078e02ff */
[----:B------:R-:W-:Y:S02]  /*0500*/  IMAD R28, R13, -0x3, R22 ;  /* 0xfffffffd0d1c7824 */ /* 0x000fe400078e0216 */
[----:B------:R-:W-:-:S04]  /*0510*/  IMAD.HI R12, R25, 0x55555556, RZ ;  /* 0x55555556190c7827 */ /* 0x000fc800078e02ff */
[----:B------:R-:W-:Y:S02]  /*0520*/  IMAD R22, R14, 0x1b, R9 ;  /* 0x0000001b0e167824 */ /* 0x000fe400078e0209 */
[----:B0-----:R-:W-:Y:S01]  /*0530*/  IMAD.WIDE R14, R19, 0x4, R16 ;  /* 0x00000004130e7825 */ /* 0x001fe200078e0210 */
[----:B------:R-:W-:Y:S02]  /*0540*/  LEA.HI R26, R26, R26, RZ, 0x1 ;  /* 0x0000001a1a1a7211 */ /* 0x000fe400078f08ff */
[----:B------:R-:W-:Y:S01]  /*0550*/  LEA.HI R12, R12, R12, RZ, 0x1 ;  /* 0x0000000c0c0c7211 */ /* 0x000fe200078f08ff */
[----:B------:R-:W-:Y:S02]  /*0560*/  IMAD R9, R13, 0x1b, R28 ;  /* 0x0000001b0d097824 */ /* 0x000fe400078e021c */
[----:B------:R-:W-:Y:S02]  /*0570*/  IMAD R28, R11, -0x3, R18 ;  /* 0xfffffffd0b1c7824 */ /* 0x000fe400078e0212 */
[----:B------:R-:W-:-:S02]  /*0580*/  IMAD R13, R26, -0x3, R21 ;  /* 0xfffffffd1a0d7824 */ /* 0x000fc400078e0215 */
[----:B------:R-:W-:Y:S02]  /*0590*/  IMAD R25, R12, -0x3, R25 ;  /* 0xfffffffd0c197824 */ /* 0x000fe400078e0219 */
[----:B------:R-:W-:Y:S02]  /*05a0*/  IMAD R28, R11, 0x1b, R28 ;  /* 0x0000001b0b1c7824 */ /* 0x000fe400078e021c */
[----:B------:R-:W-:Y:S02]  /*05b0*/  IMAD R21, R29, 0x3, R10 ;  /* 0x000000031d157824 */ /* 0x000fe400078e020a */
[----:B------:R-:W-:Y:S01]  /*05c0*/  IMAD.HI R27, R24, 0x55555556, RZ ;  /* 0x55555556181b7827 */ /* 0x000fe200078e02ff */
[----:B------:R-:W0:Y:S03]  /*05d0*/  LDC.64 R10, c[0x0][0x220] ;  /* 0x00008800ff0a7b82 */ /* 0x000e260000000a00 */
[----:B------:R-:W-:-:S02]  /*05e0*/  IMAD R18, R12, 0x1b, R25 ;  /* 0x0000001b0c127824 */ /* 0x000fc400078e0219 */
[----:B------:R-:W-:Y:S01]  /*05f0*/  IMAD R26, R26, 0x1b, R13 ;  /* 0x0000001b1a1a7824 */ /* 0x000fe200078e020d */
[----:B------:R-:W-:Y:S01]  /*0600*/  LEA.HI R27, R27, R27, RZ, 0x1 ;  /* 0x0000001b1b1b7211 */ /* 0x000fe200078f08ff */
[----:B------:R-:W-:-:S04]  /*0610*/  IMAD.WIDE R12, R21, 0x4, R16 ;  /* 0x00000004150c7825 */ /* 0x000fc800078e0210 */
[C---:B------:R-:W-:Y:S01]  /*0620*/  IMAD R9, R29.reuse, 0x3, R9 ;  /* 0x000000031d097824 */ /* 0x040fe200078e0209 */
[----:B--2---:R1:W-:Y:S01]  /*0630*/  @P6 STG.E desc[UR4][R14.64], R23 ;  /* 0x000000170e006986 */ /* 0x0043e2000c101904 */
[----:B------:R-:W-:Y:S01]  /*0640*/  ISETP.NE.AND P6, PT, R2, RZ, PT ;  /* 0x000000ff0200720c */ /* 0x000fe20003fc5270 */
[----:B------:R-:W-:-:S03]  /*0650*/  IMAD R2, R29, 0x3, R22 ;  /* 0x000000031d027824 */ /* 0x000fc600078e0216 */
[----:B------:R-:W-:Y:S01]  /*0660*/  P2R R22, PR, RZ, 0x40 ;  /* 0x00000040ff167803 */ /* 0x000fe20000000000 */
[----:B-1----:R-:W-:-:S08]  /*0670*/  IMAD.WIDE R14, R9, 0x4, R16 ;  /* 0x00000004090e7825 */ /* 0x002fd000078e0210 */
[----:B---3--:R1:W-:Y:S01]  /*0680*/  @P6 STG.E desc[UR4][R12.64], R20 ;  /* 0x000000140c006986 */ /* 0x0083e2000c101904 */
[----:B------:R-:W-:Y:S01]  /*0690*/  ISETP.NE.AND P6, PT, R7, RZ, PT ;  /* 0x000000ff0700720c */ /* 0x000fe20003fc5270 */
[----:B------:R-:W-:Y:S02]  /*06a0*/  IMAD R7, R29, 0x3, R18 ;  /* 0x000000031d077824 */ /* 0x000fe400078e0212 */
[----:B-1----:R-:W-:Y:S02]  /*06b0*/  IMAD R12, R27, -0x3, R24 ;  /* 0xfffffffd1b0c7824 */ /* 0x002fe400078e0218 */
[----:B------:R-:W-:-:S04]  /*06c0*/  IMAD.WIDE R24, R2, 0x4, R16 ;  /* 0x0000000402187825 */ /* 0x000fc800078e0210 */
[----:B------:R-:W-:Y:S01]  /*06d0*/  IMAD R18, R27, 0x1b, R12 ;  /* 0x0000001b1b127824 */ /* 0x000fe200078e020c */
[----:B----4-:R1:W-:Y:S01]  /*06e0*/  @P5 STG.E desc[UR4][R24.64], R8 ;  /* 0x0000000818005986 */ /* 0x0103e2000c101904 */
[----:B------:R-:W-:-:S03]  /*06f0*/  IMAD.WIDE R12, R7, 0x4, R16 ;  /* 0x00000004070c7825 */ /* 0x000fc600078e0210 */
[----:B-----5:R2:W-:Y:S01]  /*0700*/  @P4 STG.E desc[UR4][R14.64], R6 ;  /* 0x000000060e004986 */ /* 0x0205e2000c101904 */
[----:B------:R-:W-:-:S03]  /*0710*/  IMAD R27, R29, 0x3, R26 ;  /* 0x000000031d1b7824 */ /* 0x000fc600078e021a */
[----:B------:R3:W-:Y:S01]  /*0720*/  @P3 STG.E desc[UR4][R12.64], R5 ;  /* 0x000000050c003986 */ /* 0x0007e2000c101904 */
[C---:B-1----:R-:W-:Y:S02]  /*0730*/  IMAD R25, R29.reuse, 0x3, R28 ;  /* 0x000000031d197824 */ /* 0x042fe400078e021c */
[----:B------:R-:W-:Y:S02]  /*0740*/  IMAD R29, R29, 0x3, R18 ;  /* 0x000000031d1d7824 */ /* 0x000fe400078e0212 */
[----:B--2---:R-:W-:-:S04]  /*0750*/  IMAD.WIDE R14, R27, 0x4, R16 ;  /* 0x000000041b0e7825 */ /* 0x004fc800078e0210 */
[----:B---3--:R-:W-:-:S04]  /*0760*/  IMAD.WIDE R12, R25, 0x4, R16 ;  /* 0x00000004190c7825 */ /* 0x008fc800078e0210 */
[----:B------:R-:W-:Y:S01]  /*0770*/  IMAD.WIDE R16, R29, 0x4, R16 ;  /* 0x000000041d107825 */ /* 0x000fe200078e0210 */
[----:B------:R1:W-:Y:S03]  /*0780*/  @P2 STG.E desc[UR4][R12.64], R4 ;  /* 0x000000040c002986 */ /* 0x0003e6000c101904 */
[--C-:B0-----:R-:W-:Y:S01]  /*0790*/  IMAD.WIDE R18, R19, 0x4, R10.reuse ;  /* 0x0000000413127825 */ /* 0x101fe200078e020a */
[----:B------:R0:W-:Y:S04]  /*07a0*/  @P1 STG.E desc[UR4][R14.64], R3 ;  /* 0x000000030e001986 */ /* 0x0001e8000c101904 */
[----:B------:R2:W-:Y:S04]  /*07b0*/  @P0 STG.E desc[UR4][R16.64], R0 ;  /* 0x0000000010000986 */ /* 0x0005e8000c101904 */
[----:B------:R3:W-:Y:S01]  /*07c0*/  @P6 STG.E desc[UR4][R18.64], R23 ;  /* 0x0000001712006986 */ /* 0x0007e2000c101904 */
[----:B------:R-:W-:Y:S01]  /*07d0*/  ISETP.NE.AND P6, PT, R22, RZ, PT ;  /* 0x000000ff1600720c */ /* 0x000fe20003fc5270 */
[----:B-1----:R-:W-:-:S04]  /*07e0*/  IMAD.WIDE R12, R9, 0x4, R10 ;  /* 0x00000004090c7825 */ /* 0x002fc800078e020a */
[----:B0-----:R-:W-:-:S04]  /*07f0*/  IMAD.WIDE R14, R2, 0x4, R10 ;  /* 0x00000004020e7825 */ /* 0x001fc800078e020a */
[----:B--2---:R-:W-:-:S04]  /*0800*/  IMAD.WIDE R16, R21, 0x4, R10 ;  /* 0x0000000415107825 */ /* 0x004fc800078e020a */
[--C-:B---3--:R-:W-:Y:S01]  /*0810*/  IMAD.WIDE R18, R7, 0x4, R10.reuse ;  /* 0x0000000407127825 */ /* 0x108fe200078e020a */
[----:B------:R0:W-:Y:S03]  /*0820*/  @P6 STG.E desc[UR4][R16.64], R20 ;  /* 0x0000001410006986 */ /* 0x0001e6000c101904 */
[--C-:B------:R-:W-:Y:S01]  /*0830*/  IMAD.WIDE R24, R25, 0x4, R10.reuse ;  /* 0x0000000419187825 */ /* 0x100fe200078e020a */
[----:B------:R0:W-:Y:S03]  /*0840*/  @P5 STG.E desc[UR4][R14.64], R8 ;  /* 0x000000080e005986 */ /* 0x0001e6000c101904 */
[--C-:B------:R-:W-:Y:S01]  /*0850*/  IMAD.WIDE R26, R27, 0x4, R10.reuse ;  /* 0x000000041b1a7825 */ /* 0x100fe200078e020a */
[----:B------:R0:W-:Y:S04]  /*0860*/  @P4 STG.E desc[UR4][R12.64], R6 ;  /* 0x000000060c004986 */ /* 0x0001e8000c101904 */
[----:B------:R0:W-:Y:S04]  /*0870*/  @P3 STG.E desc[UR4][R18.64], R5 ;  /* 0x0000000512003986 */ /* 0x0001e8000c101904 */
[----:B------:R0:W-:Y:S01]  /*0880*/  @P2 STG.E desc[UR4][R24.64], R4 ;  /* 0x0000000418002986 */ /* 0x0001e2000c101904 */
[----:B------:R-:W-:-:S03]  /*0890*/  IMAD.WIDE R10, R29, 0x4, R10 ;  /* 0x000000041d0a7825 */ /* 0x000fc600078e020a */
[----:B------:R0:W-:Y:S02]  /*08a0*/  @P1 STG.E desc[UR4][R26.64], R3 ;  /* 0x000000031a001986 */ /* 0x0001e4000c101904 */
[----:B0-----:R-:W-:Y:S05]  /*08b0*/  @!P0 EXIT ;  /* 0x000000000000894d */ /* 0x001fea0003800000 */
[----:B------:R-:W-:Y:S01]  /*08c0*/  STG.E desc[UR4][R10.64], R0 ;  /* 0x000000000a007986 */ /* 0x000fe2000c101904 */
[----:B------:R-:W-:Y:S05]  /*08d0*/  EXIT ;  /* 0x000000000000794d */ /* 0x000fea0003800000 */
.L_x_0:
[----:B------:R-:W-:-:S00]  /*08e0*/  BRA `(.L_x_0) ;  /* 0xfffffffc00fc7947 */ /* 0x000fc0000383ffff */
[----:B------:R-:W-:-:S00]  /*08f0*/  NOP ;  /* 0x0000000000007918 */ /* 0x000fc00000000000 */
        /* <DEDUP_REMOVED lines=8> */
.L_x_1:


//--------------------- .nv.constant0.triton_poi_fused_convolution_2 --------------------------
	.section	.nv.constant0.triton_poi_fused_convolution_2,"a",@progbits
	.sectionflags	@""
	.align	4
.nv.constant0.triton_poi_fused_convolution_2:
	.zero		560
